//
// Generated by NVIDIA NVVM Compiler
//
// Compiler Build ID: CL-36424714
// Cuda compilation tools, release 13.0, V13.0.88
// Based on NVVM 20.0.0
//

.version 9.0
.target sm_100
.address_size 64

	// .globl	_Z22matmul_tiled_optimizedPKdS0_Pdii
// _ZZ22matmul_tiled_optimizedPKdS0_PdiiE2As has been demoted
// _ZZ22matmul_tiled_optimizedPKdS0_PdiiE2Bs has been demoted

.visible .entry _Z22matmul_tiled_optimizedPKdS0_Pdii(
	.param .u64 .ptr .align 1 _Z22matmul_tiled_optimizedPKdS0_Pdii_param_0,
	.param .u64 .ptr .align 1 _Z22matmul_tiled_optimizedPKdS0_Pdii_param_1,
	.param .u64 .ptr .align 1 _Z22matmul_tiled_optimizedPKdS0_Pdii_param_2,
	.param .u32 _Z22matmul_tiled_optimizedPKdS0_Pdii_param_3,
	.param .u32 _Z22matmul_tiled_optimizedPKdS0_Pdii_param_4
)
{
	.reg .pred 	%p<8>;
	.reg .b32 	%r<49>;
	.reg .b64 	%rd<11>;
	.reg .b64 	%fd<105>;
	// demoted variable
	.shared .align 8 .b8 _ZZ22matmul_tiled_optimizedPKdS0_PdiiE2As[8192];
	// demoted variable
	.shared .align 8 .b8 _ZZ22matmul_tiled_optimizedPKdS0_PdiiE2Bs[8192];
	ld.param.u64 	%rd4, [_Z22matmul_tiled_optimizedPKdS0_Pdii_param_2];
	ld.param.u32 	%r18, [_Z22matmul_tiled_optimizedPKdS0_Pdii_param_3];
	ld.param.u32 	%r19, [_Z22matmul_tiled_optimizedPKdS0_Pdii_param_4];
	shr.s32 	%r20, %r19, 31;
	shr.u32 	%r21, %r20, 27;
	add.s32 	%r22, %r19, %r21;
	shr.s32 	%r1, %r22, 5;
	setp.lt.s32 	%p1, %r18, 1;
	@%p1 bra 	$L__BB0_11;
	mov.u32 	%r24, %tid.y;
	mov.u32 	%r25, %tid.x;
	mov.u32 	%r26, %ctaid.y;
	mad.lo.s32 	%r2, %r19, %r26, %r24;
	mov.u32 	%r27, %ctaid.x;
	mad.lo.s32 	%r3, %r19, %r27, %r25;
	shl.b32 	%r28, %r24, 8;
	mov.u32 	%r29, _ZZ22matmul_tiled_optimizedPKdS0_PdiiE2As;
	add.s32 	%r4, %r29, %r28;
	shl.b32 	%r30, %r25, 3;
	add.s32 	%r5, %r4, %r30;
	mov.u32 	%r31, _ZZ22matmul_tiled_optimizedPKdS0_PdiiE2Bs;
	add.s32 	%r7, %r31, %r30;
	add.s32 	%r6, %r7, %r28;
	cvt.u64.u32 	%rd1, %r18;
	cvta.to.global.u64 	%rd2, %rd4;
	mov.b32 	%r45, 0;
$L__BB0_2:
	setp.lt.s32 	%p2, %r19, 32;
	sub.s32 	%r9, %r18, %r45;
	@%p2 bra 	$L__BB0_10;
	min.s32 	%r33, %r19, %r9;
	add.s32 	%r34, %r33, 31;
	shr.s32 	%r35, %r34, 31;
	shr.u32 	%r36, %r35, 27;
	add.s32 	%r37, %r34, %r36;
	shr.s32 	%r38, %r37, 5;
	max.s32 	%r39, %r38, 1;
	neg.s32 	%r10, %r39;
	mov.b32 	%r46, 0;
$L__BB0_4:
	shl.b32 	%r41, %r46, 5;
	add.s32 	%r42, %r2, %r41;
	cvt.s64.s32 	%rd5, %r42;
	mul.lo.s64 	%rd3, %rd5, %rd1;
	mov.b32 	%r47, 0;
$L__BB0_5:
	setp.lt.s32 	%p3, %r9, 1;
	mov.f64 	%fd104, 0d0000000000000000;
	@%p3 bra 	$L__BB0_8;
	mov.f64 	%fd104, 0d0000000000000000;
	mov.u32 	%r48, %r10;
$L__BB0_7:
	mov.b64 	%rd6, 0;
	st.shared.u64 	[%r5], %rd6;
	st.shared.u64 	[%r6], %rd6;
	bar.sync 	0;
	ld.shared.f64 	%fd6, [%r4];
	ld.shared.f64 	%fd7, [%r7];
	fma.rn.f64 	%fd8, %fd6, %fd7, %fd104;
	ld.shared.f64 	%fd9, [%r4+8];
	ld.shared.f64 	%fd10, [%r7+256];
	fma.rn.f64 	%fd11, %fd9, %fd10, %fd8;
	ld.shared.f64 	%fd12, [%r4+16];
	ld.shared.f64 	%fd13, [%r7+512];
	fma.rn.f64 	%fd14, %fd12, %fd13, %fd11;
	ld.shared.f64 	%fd15, [%r4+24];
	ld.shared.f64 	%fd16, [%r7+768];
	fma.rn.f64 	%fd17, %fd15, %fd16, %fd14;
	ld.shared.f64 	%fd18, [%r4+32];
	ld.shared.f64 	%fd19, [%r7+1024];
	fma.rn.f64 	%fd20, %fd18, %fd19, %fd17;
	ld.shared.f64 	%fd21, [%r4+40];
	ld.shared.f64 	%fd22, [%r7+1280];
	fma.rn.f64 	%fd23, %fd21, %fd22, %fd20;
	ld.shared.f64 	%fd24, [%r4+48];
	ld.shared.f64 	%fd25, [%r7+1536];
	fma.rn.f64 	%fd26, %fd24, %fd25, %fd23;
	ld.shared.f64 	%fd27, [%r4+56];
	ld.shared.f64 	%fd28, [%r7+1792];
	fma.rn.f64 	%fd29, %fd27, %fd28, %fd26;
	ld.shared.f64 	%fd30, [%r4+64];
	ld.shared.f64 	%fd31, [%r7+2048];
	fma.rn.f64 	%fd32, %fd30, %fd31, %fd29;
	ld.shared.f64 	%fd33, [%r4+72];
	ld.shared.f64 	%fd34, [%r7+2304];
	fma.rn.f64 	%fd35, %fd33, %fd34, %fd32;
	ld.shared.f64 	%fd36, [%r4+80];
	ld.shared.f64 	%fd37, [%r7+2560];
	fma.rn.f64 	%fd38, %fd36, %fd37, %fd35;
	ld.shared.f64 	%fd39, [%r4+88];
	ld.shared.f64 	%fd40, [%r7+2816];
	fma.rn.f64 	%fd41, %fd39, %fd40, %fd38;
	ld.shared.f64 	%fd42, [%r4+96];
	ld.shared.f64 	%fd43, [%r7+3072];
	fma.rn.f64 	%fd44, %fd42, %fd43, %fd41;
	ld.shared.f64 	%fd45, [%r4+104];
	ld.shared.f64 	%fd46, [%r7+3328];
	fma.rn.f64 	%fd47, %fd45, %fd46, %fd44;
	ld.shared.f64 	%fd48, [%r4+112];
	ld.shared.f64 	%fd49, [%r7+3584];
	fma.rn.f64 	%fd50, %fd48, %fd49, %fd47;
	ld.shared.f64 	%fd51, [%r4+120];
	ld.shared.f64 	%fd52, [%r7+3840];
	fma.rn.f64 	%fd53, %fd51, %fd52, %fd50;
	ld.shared.f64 	%fd54, [%r4+128];
	ld.shared.f64 	%fd55, [%r7+4096];
	fma.rn.f64 	%fd56, %fd54, %fd55, %fd53;
	ld.shared.f64 	%fd57, [%r4+136];
	ld.shared.f64 	%fd58, [%r7+4352];
	fma.rn.f64 	%fd59, %fd57, %fd58, %fd56;
	ld.shared.f64 	%fd60, [%r4+144];
	ld.shared.f64 	%fd61, [%r7+4608];
	fma.rn.f64 	%fd62, %fd60, %fd61, %fd59;
	ld.shared.f64 	%fd63, [%r4+152];
	ld.shared.f64 	%fd64, [%r7+4864];
	fma.rn.f64 	%fd65, %fd63, %fd64, %fd62;
	ld.shared.f64 	%fd66, [%r4+160];
	ld.shared.f64 	%fd67, [%r7+5120];
	fma.rn.f64 	%fd68, %fd66, %fd67, %fd65;
	ld.shared.f64 	%fd69, [%r4+168];
	ld.shared.f64 	%fd70, [%r7+5376];
	fma.rn.f64 	%fd71, %fd69, %fd70, %fd68;
	ld.shared.f64 	%fd72, [%r4+176];
	ld.shared.f64 	%fd73, [%r7+5632];
	fma.rn.f64 	%fd74, %fd72, %fd73, %fd71;
	ld.shared.f64 	%fd75, [%r4+184];
	ld.shared.f64 	%fd76, [%r7+5888];
	fma.rn.f64 	%fd77, %fd75, %fd76, %fd74;
	ld.shared.f64 	%fd78, [%r4+192];
	ld.shared.f64 	%fd79, [%r7+6144];
	fma.rn.f64 	%fd80, %fd78, %fd79, %fd77;
	ld.shared.f64 	%fd81, [%r4+200];
	ld.shared.f64 	%fd82, [%r7+6400];
	fma.rn.f64 	%fd83, %fd81, %fd82, %fd80;
	ld.shared.f64 	%fd84, [%r4+208];
	ld.shared.f64 	%fd85, [%r7+6656];
	fma.rn.f64 	%fd86, %fd84, %fd85, %fd83;
	ld.shared.f64 	%fd87, [%r4+216];
	ld.shared.f64 	%fd88, [%r7+6912];
	fma.rn.f64 	%fd89, %fd87, %fd88, %fd86;
	ld.shared.f64 	%fd90, [%r4+224];
	ld.shared.f64 	%fd91, [%r7+7168];
	fma.rn.f64 	%fd92, %fd90, %fd91, %fd89;
	ld.shared.f64 	%fd93, [%r4+232];
	ld.shared.f64 	%fd94, [%r7+7424];
	fma.rn.f64 	%fd95, %fd93, %fd94, %fd92;
	ld.shared.f64 	%fd96, [%r4+240];
	ld.shared.f64 	%fd97, [%r7+7680];
	fma.rn.f64 	%fd98, %fd96, %fd97, %fd95;
	ld.shared.f64 	%fd99, [%r4+248];
	ld.shared.f64 	%fd100, [%r7+7936];
	fma.rn.f64 	%fd104, %fd99, %fd100, %fd98;
	bar.sync 	0;
	add.s32 	%r48, %r48, 1;
	setp.ne.s32 	%p4, %r48, 0;
	@%p4 bra 	$L__BB0_7;
$L__BB0_8:
	shl.b32 	%r43, %r47, 5;
	add.s32 	%r44, %r3, %r43;
	cvt.s64.s32 	%rd7, %r44;
	add.s64 	%rd8, %rd3, %rd7;
	shl.b64 	%rd9, %rd8, 3;
	add.s64 	%rd10, %rd2, %rd9;
	ld.global.f64 	%fd101, [%rd10];
	add.f64 	%fd102, %fd104, %fd101;
	st.global.f64 	[%rd10], %fd102;
	add.s32 	%r47, %r47, 1;
	setp.ne.s32 	%p5, %r47, %r1;
	@%p5 bra 	$L__BB0_5;
	add.s32 	%r46, %r46, 1;
	setp.ne.s32 	%p6, %r46, %r1;
	@%p6 bra 	$L__BB0_4;
$L__BB0_10:
	add.s32 	%r45, %r45, %r19;
	setp.lt.s32 	%p7, %r45, %r18;
	@%p7 bra 	$L__BB0_2;
$L__BB0_11:
	ret;

}


// ===== COMPILED SASS (sm_100) =====

	.target	sm_100

	.elftype	@"ET_EXEC"


//--------------------- .note.nv.tkinfo           --------------------------
	.section	.note.nv.tkinfo,"",@"SHT_NOTE"
	.sectionflags	@"SHF_NOTE_NV_TKINFO"
	.tkinfo
        /*0018*/ 	.word	0x00000002
        /*0030*/ 	.string	""
        /*0030*/ 	.string	"ptxas"
        /*0030*/ 	.string	"Cuda compilation tools, release 13.0, V13.0.88"
        /*0030*/ 	.string	"Build cuda_13.0.r13.0/compiler.36424714_0"
        /*0030*/ 	.string	"-arch sm_100 -m 64 "



//--------------------- .note.nv.cuinfo           --------------------------
	.section	.note.nv.cuinfo,"",@"SHT_NOTE"
	.sectionflags	@"SHF_NOTE_NV_CUINFO"
        /*0018*/ 	.short	0x0002
        /*001a*/ 	.short	0x0064
        /*001c*/ 	.short	0x0082
	.zero		2


//--------------------- .nv.info                  --------------------------
	.section	.nv.info,"",@"SHT_CUDA_INFO"
	.align	4


	//----- nvinfo : EIATTR_REGCOUNT
	.align		4
        /*0000*/ 	.byte	0x04, 0x2f
        /*0002*/ 	.short	(.L_1 - .L_0)
	.align		4
.L_0:
        /*0004*/ 	.word	index@(_Z22matmul_tiled_optimizedPKdS0_Pdii)
        /*0008*/ 	.word	0x00000020


	//----- nvinfo : EIATTR_FRAME_SIZE
	.align		4
.L_1:
        /*000c*/ 	.byte	0x04, 0x11
        /*000e*/ 	.short	(.L_3 - .L_2)
	.align		4
.L_2:
        /*0010*/ 	.word	index@(_Z22matmul_tiled_optimizedPKdS0_Pdii)
        /*0014*/ 	.word	0x00000000


	//----- nvinfo : EIATTR_MIN_STACK_SIZE
	.align		4
.L_3:
        /*0018*/ 	.byte	0x04, 0x12
        /*001a*/ 	.short	(.L_5 - .L_4)
	.align		4
.L_4:
        /*001c*/ 	.word	index@(_Z22matmul_tiled_optimizedPKdS0_Pdii)
        /*0020*/ 	.word	0x00000000
.L_5:


//--------------------- .nv.compat                --------------------------
	.section	.nv.compat,"",@"SHT_CUDA_COMPAT_INFO"
	.align	4
        /*0000*/ 	.byte	0x02, 0x09, 0x00, 0x00, 0x02, 0x02, 0x01, 0x00, 0x02, 0x05, 0x05, 0x00, 0x03, 0x07, 0x01, 0x01
        /*0010*/ 	.byte	0x02, 0x03, 0x00, 0x00, 0x02, 0x06, 0x01, 0x00, 0x04, 0x0b, 0x08, 0x00, 0x01, 0x00, 0x00, 0x00
        /*0020*/ 	.byte	0x00, 0x00, 0x00, 0x00


//--------------------- .nv.info._Z22matmul_tiled_optimizedPKdS0_Pdii --------------------------
	.section	.nv.info._Z22matmul_tiled_optimizedPKdS0_Pdii,"",@"SHT_CUDA_INFO"
	.sectionflags	@""
	.align	4


	//----- nvinfo : EIATTR_CUDA_API_VERSION
	.align		4
        /*0000*/ 	.byte	0x04, 0x37
        /*0002*/ 	.short	(.L_7 - .L_6)
.L_6:
        /*0004*/ 	.word	0x00000082


	//----- nvinfo : EIATTR_KPARAM_INFO
	.align		4
.L_7:
        /*0008*/ 	.byte	0x04, 0x17
        /*000a*/ 	.short	(.L_9 - .L_8)
.L_8:
        /*000c*/ 	.word	0x00000000
        /*0010*/ 	.short	0x0004
        /*0012*/ 	.short	0x001c
        /*0014*/ 	.byte	0x00, 0xf0, 0x11, 0x00


	//----- nvinfo : EIATTR_KPARAM_INFO
	.align		4
.L_9:
        /*0018*/ 	.byte	0x04, 0x17
        /*001a*/ 	.short	(.L_11 - .L_10)
.L_10:
        /*001c*/ 	.word	0x00000000
        /*0020*/ 	.short	0x0003
        /*0022*/ 	.short	0x0018
        /*0024*/ 	.byte	0x00, 0xf0, 0x11, 0x00


	//----- nvinfo : EIATTR_KPARAM_INFO
	.align		4
.L_11:
        /*0028*/ 	.byte	0x04, 0x17
        /*002a*/ 	.short	(.L_13 - .L_12)
.L_12:
        /*002c*/ 	.word	0x00000000
        /*0030*/ 	.short	0x0002
        /*0032*/ 	.short	0x0010
        /*0034*/ 	.byte	0x00, 0xf5, 0x21, 0x00


	//----- nvinfo : EIATTR_KPARAM_INFO
	.align		4
.L_13:
        /*0038*/ 	.byte	0x04, 0x17
        /*003a*/ 	.short	(.L_15 - .L_14)
.L_14:
        /*003c*/ 	.word	0x00000000
        /*0040*/ 	.short	0x0001
        /*0042*/ 	.short	0x0008
        /*0044*/ 	.byte	0x00, 0xf5, 0x21, 0x00


	//----- nvinfo : EIATTR_KPARAM_INFO
	.align		4
.L_15:
        /*0048*/ 	.byte	0x04, 0x17
        /*004a*/ 	.short	(.L_17 - .L_16)
.L_16:
        /*004c*/ 	.word	0x00000000
        /*0050*/ 	.short	0x0000
        /*0052*/ 	.short	0x0000
        /*0054*/ 	.byte	0x00, 0xf5, 0x21, 0x00


	//----- nvinfo : EIATTR_SPARSE_MMA_MASK
	.align		4
.L_17:
        /*0058*/ 	.byte	0x03, 0x50
        /*005a*/ 	.short	0x0000


	//----- nvinfo : EIATTR_MAXREG_COUNT
	.align		4
        /*005c*/ 	.byte	0x03, 0x1b
        /*005e*/ 	.short	0x00ff


	//----- nvinfo : EIATTR_NUM_BARRIERS
	.align		4
        /*0060*/ 	.byte	0x02, 0x4c
        /*0062*/ 	.byte	0x01
	.zero		1


	//----- nvinfo : EIATTR_MERCURY_ISA_VERSION
	.align		4
        /*0064*/ 	.byte	0x03, 0x5f
        /*0066*/ 	.short	0x0101


	//----- nvinfo : EIATTR_VRC_CTA_INIT_COUNT
	.align		4
        /*0068*/ 	.byte	0x02, 0x4a
	.zero		1
	.zero		1


	//----- nvinfo : EIATTR_EXIT_INSTR_OFFSETS
	.align		4
        /*006c*/ 	.byte	0x04, 0x1c
        /*006e*/ 	.short	(.L_19 - .L_18)


	//   ....[0]....
.L_18:
        /*0070*/ 	.word	0x00000030


	//   ....[1]....
        /*0074*/ 	.word	0x000009c0


	//----- nvinfo : EIATTR_CBANK_PARAM_SIZE
	.align		4
.L_19:
        /*0078*/ 	.byte	0x03, 0x19
        /*007a*/ 	.short	0x0020


	//----- nvinfo : EIATTR_PARAM_CBANK
	.align		4
        /*007c*/ 	.byte	0x04, 0x0a
        /*007e*/ 	.short	(.L_21 - .L_20)
	.align		4
.L_20:
        /*0080*/ 	.word	index@(.nv.constant0._Z22matmul_tiled_optimizedPKdS0_Pdii)
        /*0084*/ 	.short	0x0380
        /*0086*/ 	.short	0x0020


	//----- nvinfo : EIATTR_SW_WAR
	.align		4
.L_21:
        /*0088*/ 	.byte	0x04, 0x36
        /*008a*/ 	.short	(.L_23 - .L_22)
.L_22:
        /*008c*/ 	.word	0x00000008
.L_23:


//--------------------- .nv.callgraph             --------------------------
	.section	.nv.callgraph,"",@"SHT_CUDA_CALLGRAPH"
	.align	4
	.sectionentsize	8
	.align		4
        /*0000*/ 	.word	0x00000000
	.align		4
        /*0004*/ 	.word	0xffffffff
	.align		4
        /*0008*/ 	.word	0x00000000
	.align		4
        /*000c*/ 	.word	0xfffffffe
	.align		4
        /*0010*/ 	.word	0x00000000
	.align		4
        /*0014*/ 	.word	0xfffffffd
	.align		4
        /*0018*/ 	.word	0x00000000
	.align		4
        /*001c*/ 	.word	0xfffffffc


//--------------------- .text._Z22matmul_tiled_optimizedPKdS0_Pdii --------------------------
	.section	.text._Z22matmul_tiled_optimizedPKdS0_Pdii,"ax",@progbits
	.align	128
        .global         _Z22matmul_tiled_optimizedPKdS0_Pdii
        .type           _Z22matmul_tiled_optimizedPKdS0_Pdii,@function
        .size           _Z22matmul_tiled_optimizedPKdS0_Pdii,(.L_x_7 - _Z22matmul_tiled_optimizedPKdS0_Pdii)
        .other          _Z22matmul_tiled_optimizedPKdS0_Pdii,@"STO_CUDA_ENTRY STV_DEFAULT"
_Z22matmul_tiled_optimizedPKdS0_Pdii:
.text._Z22matmul_tiled_optimizedPKdS0_Pdii:
[----:B------:R-:W-:Y:S08]  /*0000*/  LDC R1, c[0x0][0x37c] ;  /* 0x0000df00ff017b82 */ /* 0x000ff00000000800 */
[----:B------:R-:W0:Y:S02]  /*0010*/  LDC R0, c[0x0][0x398] ;  /* 0x0000e600ff007b82 */ /* 0x000e240000000800 */
[----:B0-----:R-:W-:-:S13]  /*0020*/  ISETP.GE.AND P0, PT, R0, 0x1, PT ;  /* 0x000000010000780c */ /* 0x001fda0003f06270 */
[----:B------:R-:W-:Y:S05]  /*0030*/  @!P0 EXIT ;  /* 0x000000000000894d */ /* 0x000fea0003800000 */
[----:B------:R-:W0:Y:S01]  /*0040*/  S2R R3, SR_TID.Y ;  /* 0x0000000000037919 */ /* 0x000e220000002200 */
[----:B------:R-:W1:Y:S01]  /*0050*/  S2UR UR6, SR_CgaCtaId ;  /* 0x00000000000679c3 */ /* 0x000e620000008800 */
[----:B------:R-:W-:Y:S01]  /*0060*/  UMOV UR4, 0x400 ;  /* 0x0000040000047882 */ /* 0x000fe20000000000 */
[----:B------:R-:W2:Y:S01]  /*0070*/  LDCU.64 UR8, c[0x0][0x358] ;  /* 0x00006b00ff0877ac */ /* 0x000ea20008000a00 */
[----:B------:R-:W3:Y:S01]  /*0080*/  S2R R7, SR_TID.X ;  /* 0x0000000000077919 */ /* 0x000ee20000002100 */
[----:B------:R-:W-:-:S04]  /*0090*/  UIADD3 UR5, UPT, UPT, UR4, 0x2000, URZ ;  /* 0x0000200004057890 */ /* 0x000fc8000fffe0ff */
[----:B------:R-:W4:Y:S08]  /*00a0*/  LDC R18, c[0x0][0x39c] ;  /* 0x0000e700ff127b82 */ /* 0x000f300000000800 */
[----:B------:R-:W5:Y:S08]  /*00b0*/  S2UR UR7, SR_CTAID.Y ;  /* 0x00000000000779c3 */ /* 0x000f700000002600 */
[----:B------:R-:W2:Y:S01]  /*00c0*/  S2UR UR10, SR_CTAID.X ;  /* 0x00000000000a79c3 */ /* 0x000ea20000002500 */
[----:B-1----:R-:W-:-:S02]  /*00d0*/  ULEA UR4, UR6, UR4, 0x18 ;  /* 0x0000000406047291 */ /* 0x002fc4000f8ec0ff */
[----:B------:R-:W-:-:S04]  /*00e0*/  ULEA UR5, UR6, UR5, 0x18 ;  /* 0x0000000506057291 */ /* 0x000fc8000f8ec0ff */
[----:B0-----:R-:W-:Y:S01]  /*00f0*/  LEA R16, R3, UR4, 0x8 ;  /* 0x0000000403107c11 */ /* 0x001fe2000f8e40ff */
[----:B------:R-:W-:Y:S01]  /*0100*/  UMOV UR4, URZ ;  /* 0x000000ff00047c82 */ /* 0x000fe20008000000 */
[----:B----4-:R-:W-:Y:S02]  /*0110*/  SHF.R.S32.HI R0, RZ, 0x1f, R18 ;  /* 0x0000001fff007819 */ /* 0x010fe40000011412 */
[----:B---3--:R-:W-:Y:S02]  /*0120*/  LEA R6, R7, UR5, 0x3 ;  /* 0x0000000507067c11 */ /* 0x008fe4000f8e18ff */
[----:B------:R-:W-:Y:S01]  /*0130*/  LEA.HI R0, R0, R18, RZ, 0x5 ;  /* 0x0000001200007211 */ /* 0x000fe200078f28ff */
[----:B-----5:R-:W-:-:S03]  /*0140*/  IMAD R20, R18, UR7, R3 ;  /* 0x0000000712147c24 */ /* 0x020fc6000f8e0203 */
[----:B------:R-:W-:Y:S01]  /*0150*/  SHF.R.S32.HI R0, RZ, 0x5, R0 ;  /* 0x00000005ff007819 */ /* 0x000fe20000011400 */
[----:B------:R-:W-:Y:S02]  /*0160*/  IMAD R4, R3, 0x100, R6 ;  /* 0x0000010003047824 */ /* 0x000fe400078e0206 */
[----:B--2---:R-:W-:Y:S02]  /*0170*/  IMAD R18, R18, UR10, R7 ;  /* 0x0000000a12127c24 */ /* 0x004fe4000f8e0207 */
[----:B------:R-:W-:-:S07]  /*0180*/  IMAD R7, R7, 0x8, R16 ;  /* 0x0000000807077824 */ /* 0x000fce00078e0210 */
.L_x_5:
[----:B0-----:R-:W0:Y:S02]  /*0190*/  LDCU.64 UR10, c[0x0][0x398] ;  /* 0x00007300ff0a77ac */ /* 0x001e240008000a00 */
[----:B0-----:R-:W-:Y:S02]  /*01a0*/  UISETP.GE.AND UP1, UPT, UR11, 0x20, UPT ;  /* 0x000000200b00788c */ /* 0x001fe4000bf26270 */
[----:B------:R-:W-:Y:S02]  /*01b0*/  UIADD3 UR7, UPT, UPT, -UR4, UR10, URZ ;  /* 0x0000000a04077290 */ /* 0x000fe4000fffe1ff */
[----:B------:R-:W-:-:S04]  /*01c0*/  UIADD3 UR4, UPT, UPT, UR4, UR11, URZ ;  /* 0x0000000b04047290 */ /* 0x000fc8000fffe0ff */
[----:B------:R-:W-:Y:S01]  /*01d0*/  UISETP.GE.AND UP0, UPT, UR4, UR10, UPT ;  /* 0x0000000a0400728c */ /* 0x000fe2000bf06270 */
[----:B------:R-:W-:Y:S10]  /*01e0*/  BRA.U !UP1, `(.L_x_0) ;  /* 0x0000000509f07547 */ /* 0x000ff4000b800000 */
[----:B------:R-:W-:Y:S01]  /*01f0*/  UISETP.LT.AND UP1, UPT, UR7, UR11, UPT ;  /* 0x0000000b0700728c */ /* 0x000fe2000bf21270 */
[----:B------:R-:W-:-:S03]  /*0200*/  IMAD.MOV.U32 R3, RZ, RZ, RZ ;  /* 0x000000ffff037224 */ /* 0x000fc600078e00ff */
[----:B------:R-:W-:-:S04]  /*0210*/  USEL UR5, UR7, UR11, UP1 ;  /* 0x0000000b07057287 */ /* 0x000fc80008800000 */
[----:B------:R-:W-:-:S04]  /*0220*/  UIADD3 UR5, UPT, UPT, UR5, 0x1f, URZ ;  /* 0x0000001f05057890 */ /* 0x000fc8000fffe0ff */
[----:B------:R-:W-:-:S04]  /*0230*/  USHF.R.S32.HI UR6, URZ, 0x1f, UR5 ;  /* 0x0000001fff067899 */ /* 0x000fc80008011405 */
[----:B------:R-:W-:-:S04]  /*0240*/  ULEA.HI UR6, UR6, UR5, URZ, 0x5 ;  /* 0x0000000506067291 */ /* 0x000fc8000f8f28ff */
[----:B------:R-:W-:-:S04]  /*0250*/  USHF.R.S32.HI UR6, URZ, 0x5, UR6 ;  /* 0x00000005ff067899 */ /* 0x000fc80008011406 */
[----:B------:R-:W-:-:S04]  /*0260*/  UISETP.LT.AND UP1, UPT, UR6, 0x1, UPT ;  /* 0x000000010600788c */ /* 0x000fc8000bf21270 */
[----:B------:R-:W-:-:S04]  /*0270*/  USEL UR6, UR6, 0x1, !UP1 ;  /* 0x0000000106067887 */ /* 0x000fc8000c800000 */
[----:B------:R-:W-:-:S12]  /*0280*/  UIADD3 UR6, UPT, UPT, -UR6, URZ, URZ ;  /* 0x000000ff06067290 */ /* 0x000fd8000fffe1ff */
.L_x_4:
[----:B0-----:R-:W0:Y:S01]  /*0290*/  LDCU UR5, c[0x0][0x398] ;  /* 0x00007300ff0577ac */ /* 0x001e220008000800 */
[C---:B------:R-:W-:Y:S02]  /*02a0*/  IMAD R22, R3.reuse, 0x20, R20 ;  /* 0x0000002003167824 */ /* 0x040fe400078e0214 */
[----:B------:R-:W-:Y:S02]  /*02b0*/  VIADD R3, R3, 0x1 ;  /* 0x0000000103037836 */ /* 0x000fe40000000000 */
[----:B------:R-:W-:Y:S01]  /*02c0*/  IMAD.MOV.U32 R5, RZ, RZ, RZ ;  /* 0x000000ffff057224 */ /* 0x000fe200078e00ff */
[----:B------:R-:W-:Y:S02]  /*02d0*/  SHF.R.S32.HI R2, RZ, 0x1f, R22 ;  /* 0x0000001fff027819 */ /* 0x000fe40000011416 */
[----:B------:R-:W-:Y:S01]  /*02e0*/  ISETP.NE.AND P0, PT, R3, R0, PT ;  /* 0x000000000300720c */ /* 0x000fe20003f05270 */
[----:B0-----:R-:W-:-:S04]  /*02f0*/  IMAD.WIDE.U32 R22, R22, UR5, RZ ;  /* 0x0000000516167c25 */ /* 0x001fc8000f8e00ff */
[----:B------:R-:W-:-:S04]  /*0300*/  IMAD R9, R2, UR5, RZ ;  /* 0x0000000502097c24 */ /* 0x000fc8000f8e02ff */
[----:B------:R-:W-:-:S07]  /*0310*/  IMAD.IADD R2, R23, 0x1, R9 ;  /* 0x0000000117027824 */ /* 0x000fce00078e0209 */
.L_x_3:
[----:B------:R-:W-:Y:S01]  /*0320*/  UISETP.GE.AND UP1, UPT, UR7, 0x1, UPT ;  /* 0x000000010700788c */ /* 0x000fe2000bf26270 */
[----:B------:R-:W-:Y:S01]  /*0330*/  CS2R R10, SRZ ;  /* 0x00000000000a7805 */ /* 0x000fe2000001ff00 */
[----:B0-----:R-:W0:Y:S07]  /*0340*/  LDCU.64 UR10, c[0x0][0x390] ;  /* 0x00007200ff0a77ac */ /* 0x001e2e0008000a00 */
[----:B------:R-:W-:Y:S05]  /*0350*/  BRA.U !UP1, `(.L_x_1) ;  /* 0x0000000509647547 */ /* 0x000fea000b800000 */
[----:B------:R-:W-:Y:S01]  /*0360*/  CS2R R10, SRZ ;  /* 0x00000000000a7805 */ /* 0x000fe2000001ff00 */
[----:B------:R-:W-:-:S06]  /*0370*/  UMOV UR5, UR6 ;  /* 0x0000000600057c82 */ /* 0x000fcc0008000000 */
.L_x_2:
[----:B------:R-:W-:Y:S01]  /*0380*/  STS.64 [R7], RZ ;  /* 0x000000ff07007388 */ /* 0x000fe20000000a00 */
[----:B------:R-:W-:-:S03]  /*0390*/  UIADD3 UR5, UPT, UPT, UR5, 0x1, URZ ;  /* 0x0000000105057890 */ /* 0x000fc6000fffe0ff */
[----:B------:R-:W-:Y:S01]  /*03a0*/  STS.64 [R4], RZ ;  /* 0x000000ff04007388 */ /* 0x000fe20000000a00 */
[----:B------:R-:W-:Y:S01]  /*03b0*/  UISETP.NE.AND UP1, UPT, UR5, URZ, UPT ;  /* 0x000000ff0500728c */ /* 0x000fe2000bf25270 */
[----:B------:R-:W-:Y:S06]  /*03c0*/  BAR.SYNC.DEFER_BLOCKING 0x0 ;  /* 0x0000000000007b1d */ /* 0x000fec0000010000 */
[----:B------:R-:W-:Y:S04]  /*03d0*/  LDS.64 R8, [R6] ;  /* 0x0000000006087984 */ /* 0x000fe80000000a00 */
[----:B------:R-:W1:Y:S04]  /*03e0*/  LDS.128 R12, [R16] ;  /* 0x00000000100c7984 */ /* 0x000e680000000c00 */
[----:B------:R-:W2:Y:S04]  /*03f0*/  LDS.64 R24, [R6+0x100] ;  /* 0x0001000006187984 */ /* 0x000ea80000000a00 */
[----:B------:R-:W-:Y:S04]  /*0400*/  LDS.64 R26, [R6+0x200] ;  /* 0x00020000061a7984 */ /* 0x000fe80000000a00 */
[----:B------:R-:W-:Y:S01]  /*0410*/  LDS.64 R28, [R6+0x400] ;  /* 0x00040000061c7984 */ /* 0x000fe20000000a00 */
[----:B-1----:R-:W-:-:S03]  /*0420*/  DFMA R12, R12, R8, R10 ;  /* 0x000000080c0c722b */ /* 0x002fc6000000000a */
[----:B------:R-:W1:Y:S05]  /*0430*/  LDS.128 R8, [R16+0x10] ;  /* 0x0000100010087984 */ /* 0x000e6a0000000c00 */
[----:B--2---:R-:W-:Y:S01]  /*0440*/  DFMA R14, R24, R14, R12 ;  /* 0x0000000e180e722b */ /* 0x004fe2000000000c */
[----:B------:R-:W2:Y:S07]  /*0450*/  LDS.64 R24, [R6+0x300] ;  /* 0x0003000006187984 */ /* 0x000eae0000000a00 */
[----:B-1----:R-:W-:-:S02]  /*0460*/  DFMA R8, R8, R26, R14 ;  /* 0x0000001a0808722b */ /* 0x002fc4000000000e */
[----:B------:R-:W1:Y:S04]  /*0470*/  LDS.128 R12, [R16+0x20] ;  /* 0x00002000100c7984 */ /* 0x000e680000000c00 */
[----:B------:R-:W-:Y:S02]  /*0480*/  LDS.64 R26, [R6+0x600] ;  /* 0x00060000061a7984 */ /* 0x000fe40000000a00 */
[----:B--2---:R-:W-:Y:S02]  /*0490*/  DFMA R10, R24, R10, R8 ;  /* 0x0000000a180a722b */ /* 0x004fe40000000008 */
[----:B------:R-:W2:Y:S06]  /*04a0*/  LDS.64 R24, [R6+0x500] ;  /* 0x0005000006187984 */ /* 0x000eac0000000a00 */
        /* <DEDUP_REMOVED lines=57> */
[----:B------:R-:W3:Y:S02]  /*0840*/  LDS.64 R26, [R6+0x1d00] ;  /* 0x001d0000061a7984 */ /* 0x000ee40000000a00 */
[----:B--2---:R-:W-:Y:S02]  /*0850*/  DFMA R10, R24, R10, R8 ;  /* 0x0000000a180a722b */ /* 0x004fe40000000008 */
[----:B------:R-:W-:Y:S06]  /*0860*/  LDS.64 R24, [R6+0x1e00] ;  /* 0x001e000006187984 */ /* 0x000fec0000000a00 */
[----:B-1----:R-:W-:-:S02]  /*0870*/  DFMA R28, R12, R28, R10 ;  /* 0x0000001c0c1c722b */ /* 0x002fc4000000000a */
[----:B------:R-:W1:Y:S04]  /*0880*/  LDS.128 R8, [R16+0xf0] ;  /* 0x0000f00010087984 */ /* 0x000e680000000c00 */
[----:B------:R-:W2:Y:S02]  /*0890*/  LDS.64 R12, [R6+0x1f00] ;  /* 0x001f0000060c7984 */ /* 0x000ea40000000a00 */
[----:B---3--:R-:W-:-:S08]  /*08a0*/  DFMA R14, R26, R14, R28 ;  /* 0x0000000e1a0e722b */ /* 0x008fd0000000001c */
[----:B-1----:R-:W-:-:S08]  /*08b0*/  DFMA R8, R8, R24, R14 ;  /* 0x000000180808722b */ /* 0x002fd0000000000e */
[----:B--2---:R-:W-:Y:S01]  /*08c0*/  DFMA R10, R12, R10, R8 ;  /* 0x0000000a0c0a722b */ /* 0x004fe20000000008 */
[----:B------:R-:W-:Y:S06]  /*08d0*/  BAR.SYNC.DEFER_BLOCKING 0x0 ;  /* 0x0000000000007b1d */ /* 0x000fec0000010000 */
[----:B------:R-:W-:Y:S05]  /*08e0*/  BRA.U UP1, `(.L_x_2) ;  /* 0xfffffff901a47547 */ /* 0x000fea000b83ffff */
.L_x_1:
[----:B------:R-:W-:-:S05]  /*08f0*/  IMAD R9, R5, 0x20, R18 ;  /* 0x0000002005097824 */ /* 0x000fca00078e0212 */
[----:B------:R-:W-:-:S04]  /*0900*/  IADD3 R12, P1, PT, R9, R22, RZ ;  /* 0x00000016090c7210 */ /* 0x000fc80007f3e0ff */
[----:B------:R-:W-:Y:S02]  /*0910*/  LEA.HI.X.SX32 R9, R9, R2, 0x1, P1 ;  /* 0x0000000209097211 */ /* 0x000fe400008f0eff */
[----:B0-----:R-:W-:-:S04]  /*0920*/  LEA R8, P1, R12, UR10, 0x3 ;  /* 0x0000000a0c087c11 */ /* 0x001fc8000f8218ff */
[----:B------:R-:W-:-:S05]  /*0930*/  LEA.HI.X R9, R12, UR11, R9, 0x3, P1 ;  /* 0x0000000b0c097c11 */ /* 0x000fca00088f1c09 */
[----:B------:R-:W2:Y:S01]  /*0940*/  LDG.E.64 R12, desc[UR8][R8.64] ;  /* 0x00000008080c7981 */ /* 0x000ea2000c1e1b00 */
[----:B------:R-:W-:-:S05]  /*0950*/  VIADD R5, R5, 0x1 ;  /* 0x0000000105057836 */ /* 0x000fca0000000000 */
[----:B------:R-:W-:Y:S01]  /*0960*/  ISETP.NE.AND P1, PT, R5, R0, PT ;  /* 0x000000000500720c */ /* 0x000fe20003f25270 */
[----:B--2---:R-:W-:-:S07]  /*0970*/  DADD R12, R12, R10 ;  /* 0x000000000c0c7229 */ /* 0x004fce000000000a */
[----:B------:R0:W-:Y:S05]  /*0980*/  STG.E.64 desc[UR8][R8.64], R12 ;  /* 0x0000000c08007986 */ /* 0x0001ea000c101b08 */
[----:B------:R-:W-:Y:S05]  /*0990*/  @P1 BRA `(.L_x_3) ;  /* 0xfffffff800601947 */ /* 0x000fea000383ffff */
[----:B------:R-:W-:Y:S05]  /*09a0*/  @P0 BRA `(.L_x_4) ;  /* 0xfffffff800380947 */ /* 0x000fea000383ffff */
.L_x_0:
[----:B------:R-:W-:Y:S05]  /*09b0*/  BRA.U !UP0, `(.L_x_5) ;  /* 0xfffffff508f47547 */ /* 0x000fea000b83ffff */
[----:B------:R-:W-:Y:S05]  /*09c0*/  EXIT ;  /* 0x000000000000794d */ /* 0x000fea0003800000 */
.L_x_6:
[----:B------:R-:W-:-:S00]  /*09d0*/  BRA `(.L_x_6) ;  /* 0xfffffffc00fc7947 */ /* 0x000fc0000383ffff */
[----:B------:R-:W-:-:S00]  /*09e0*/  NOP ;  /* 0x0000000000007918 */ /* 0x000fc00000000000 */
        /* <DEDUP_REMOVED lines=9> */
.L_x_7:


//--------------------- .nv.shared._Z22matmul_tiled_optimizedPKdS0_Pdii --------------------------
	.section	.nv.shared._Z22matmul_tiled_optimizedPKdS0_Pdii,"aw",@nobits
	.sectionflags	@""
	.align	8
.nv.shared._Z22matmul_tiled_optimizedPKdS0_Pdii:
	.zero		17408


//--------------------- .nv.shared.reserved.0     --------------------------
	.section	.nv.shared.reserved.0,"aw",@nobits
	.weak		__nv_reservedSMEM_offset_0_alias
	.size		__nv_reservedSMEM_offset_0_alias, 0, 64
	.other		__nv_reservedSMEM_offset_0_alias,@"STO_CUDA_RESERVED_SHARED STV_DEFAULT"
__nv_reservedSMEM_offset_0_alias:
	.zero		0
	.zero		64


//--------------------- .nv.constant0._Z22matmul_tiled_optimizedPKdS0_Pdii --------------------------
	.section	.nv.constant0._Z22matmul_tiled_optimizedPKdS0_Pdii,"a",@progbits
	.sectionflags	@""
	.align	4
.nv.constant0._Z22matmul_tiled_optimizedPKdS0_Pdii:
	.zero		928


//--------------------- SYMBOLS --------------------------

	.type		.nv.reservedSmem.offset0,@object
	.size		.nv.reservedSmem.offset0,0x4
	.type		.nv.reservedSmem.cap,@object
	.size		.nv.reservedSmem.cap,0x4
